//
// Generated by NVIDIA NVVM Compiler
//
// Compiler Build ID: CL-36424714
// Cuda compilation tools, release 13.0, V13.0.88
// Based on NVVM 20.0.0
//

.version 9.0
.target sm_100
.address_size 64

	// .globl	_Z10computeSumPfii

.visible .entry _Z10computeSumPfii(
	.param .u64 .ptr .align 1 _Z10computeSumPfii_param_0,
	.param .u32 _Z10computeSumPfii_param_1,
	.param .u32 _Z10computeSumPfii_param_2
)
{
	.reg .pred 	%p<2>;
	.reg .b32 	%r<5>;
	.reg .b32 	%f<4>;
	.reg .b64 	%rd<7>;

	ld.param.u64 	%rd1, [_Z10computeSumPfii_param_0];
	ld.param.u32 	%r2, [_Z10computeSumPfii_param_1];
	ld.param.u32 	%r3, [_Z10computeSumPfii_param_2];
	mov.u32 	%r1, %tid.x;
	add.s32 	%r4, %r2, %r1;
	setp.ge.s32 	%p1, %r4, %r3;
	@%p1 bra 	$L__BB0_2;
	cvta.to.global.u64 	%rd2, %rd1;
	mul.wide.u32 	%rd3, %r1, 4;
	add.s64 	%rd4, %rd2, %rd3;
	ld.global.f32 	%f1, [%rd4];
	mul.wide.s32 	%rd5, %r2, 4;
	add.s64 	%rd6, %rd4, %rd5;
	ld.global.f32 	%f2, [%rd6];
	add.f32 	%f3, %f1, %f2;
	st.global.f32 	[%rd4], %f3;
$L__BB0_2:
	ret;

}


// ===== COMPILED SASS (sm_100) =====

	.target	sm_100

	.elftype	@"ET_EXEC"


//--------------------- .note.nv.tkinfo           --------------------------
	.section	.note.nv.tkinfo,"",@"SHT_NOTE"
	.sectionflags	@"SHF_NOTE_NV_TKINFO"
	.tkinfo
        /*0018*/ 	.word	0x00000002
        /*0030*/ 	.string	""
        /*0030*/ 	.string	"ptxas"
        /*0030*/ 	.string	"Cuda compilation tools, release 13.0, V13.0.88"
        /*0030*/ 	.string	"Build cuda_13.0.r13.0/compiler.36424714_0"
        /*0030*/ 	.string	"-arch sm_100 -m 64 "



//--------------------- .note.nv.cuinfo           --------------------------
	.section	.note.nv.cuinfo,"",@"SHT_NOTE"
	.sectionflags	@"SHF_NOTE_NV_CUINFO"
        /*0018*/ 	.short	0x0002
        /*001a*/ 	.short	0x0064
        /*001c*/ 	.short	0x0082
	.zero		2


//--------------------- .nv.info                  --------------------------
	.section	.nv.info,"",@"SHT_CUDA_INFO"
	.align	4


	//----- nvinfo : EIATTR_REGCOUNT
	.align		4
        /*0000*/ 	.byte	0x04, 0x2f
        /*0002*/ 	.short	(.L_1 - .L_0)
	.align		4
.L_0:
        /*0004*/ 	.word	index@(_Z10computeSumPfii)
        /*0008*/ 	.word	0x0000000a


	//----- nvinfo : EIATTR_FRAME_SIZE
	.align		4
.L_1:
        /*000c*/ 	.byte	0x04, 0x11
        /*000e*/ 	.short	(.L_3 - .L_2)
	.align		4
.L_2:
        /*0010*/ 	.word	index@(_Z10computeSumPfii)
        /*0014*/ 	.word	0x00000000


	//----- nvinfo : EIATTR_MIN_STACK_SIZE
	.align		4
.L_3:
        /*0018*/ 	.byte	0x04, 0x12
        /*001a*/ 	.short	(.L_5 - .L_4)
	.align		4
.L_4:
        /*001c*/ 	.word	index@(_Z10computeSumPfii)
        /*0020*/ 	.word	0x00000000
.L_5:


//--------------------- .nv.compat                --------------------------
	.section	.nv.compat,"",@"SHT_CUDA_COMPAT_INFO"
	.align	4
        /*0000*/ 	.byte	0x02, 0x09, 0x00, 0x00, 0x02, 0x02, 0x01, 0x00, 0x02, 0x05, 0x05, 0x00, 0x03, 0x07, 0x01, 0x01
        /*0010*/ 	.byte	0x02, 0x03, 0x00, 0x00, 0x02, 0x06, 0x01, 0x00, 0x04, 0x0b, 0x08, 0x00, 0x09, 0x00, 0x00, 0x00
        /*0020*/ 	.byte	0x00, 0x00, 0x00, 0x00


//--------------------- .nv.info._Z10computeSumPfii --------------------------
	.section	.nv.info._Z10computeSumPfii,"",@"SHT_CUDA_INFO"
	.sectionflags	@""
	.align	4


	//----- nvinfo : EIATTR_CUDA_API_VERSION
	.align		4
        /*0000*/ 	.byte	0x04, 0x37
        /*0002*/ 	.short	(.L_7 - .L_6)
.L_6:
        /*0004*/ 	.word	0x00000082


	//----- nvinfo : EIATTR_KPARAM_INFO
	.align		4
.L_7:
        /*0008*/ 	.byte	0x04, 0x17
        /*000a*/ 	.short	(.L_9 - .L_8)
.L_8:
        /*000c*/ 	.word	0x00000000
        /*0010*/ 	.short	0x0002
        /*0012*/ 	.short	0x000c
        /*0014*/ 	.byte	0x00, 0xf0, 0x11, 0x00


	//----- nvinfo : EIATTR_KPARAM_INFO
	.align		4
.L_9:
        /*0018*/ 	.byte	0x04, 0x17
        /*001a*/ 	.short	(.L_11 - .L_10)
.L_10:
        /*001c*/ 	.word	0x00000000
        /*0020*/ 	.short	0x0001
        /*0022*/ 	.short	0x0008
        /*0024*/ 	.byte	0x00, 0xf0, 0x11, 0x00


	//----- nvinfo : EIATTR_KPARAM_INFO
	.align		4
.L_11:
        /*0028*/ 	.byte	0x04, 0x17
        /*002a*/ 	.short	(.L_13 - .L_12)
.L_12:
        /*002c*/ 	.word	0x00000000
        /*0030*/ 	.short	0x0000
        /*0032*/ 	.short	0x0000
        /*0034*/ 	.byte	0x00, 0xf5, 0x21, 0x00


	//----- nvinfo : EIATTR_SPARSE_MMA_MASK
	.align		4
.L_13:
        /*0038*/ 	.byte	0x03, 0x50
        /*003a*/ 	.short	0x0000


	//----- nvinfo : EIATTR_MAXREG_COUNT
	.align		4
        /*003c*/ 	.byte	0x03, 0x1b
        /*003e*/ 	.short	0x00ff


	//----- nvinfo : EIATTR_MERCURY_ISA_VERSION
	.align		4
        /*0040*/ 	.byte	0x03, 0x5f
        /*0042*/ 	.short	0x0101


	//----- nvinfo : EIATTR_VRC_CTA_INIT_COUNT
	.align		4
        /*0044*/ 	.byte	0x02, 0x4a
	.zero		1
	.zero		1


	//----- nvinfo : EIATTR_EXIT_INSTR_OFFSETS
	.align		4
        /*0048*/ 	.byte	0x04, 0x1c
        /*004a*/ 	.short	(.L_15 - .L_14)


	//   ....[0]....
.L_14:
        /*004c*/ 	.word	0x00000050


	//   ....[1]....
        /*0050*/ 	.word	0x000000e0


	//----- nvinfo : EIATTR_CBANK_PARAM_SIZE
	.align		4
.L_15:
        /*0054*/ 	.byte	0x03, 0x19
        /*0056*/ 	.short	0x0010


	//----- nvinfo : EIATTR_PARAM_CBANK
	.align		4
        /*0058*/ 	.byte	0x04, 0x0a
        /*005a*/ 	.short	(.L_17 - .L_16)
	.align		4
.L_16:
        /*005c*/ 	.word	index@(.nv.constant0._Z10computeSumPfii)
        /*0060*/ 	.short	0x0380
        /*0062*/ 	.short	0x0010


	//----- nvinfo : EIATTR_SW_WAR
	.align		4
.L_17:
        /*0064*/ 	.byte	0x04, 0x36
        /*0066*/ 	.short	(.L_19 - .L_18)
.L_18:
        /*0068*/ 	.word	0x00000008
.L_19:


//--------------------- .nv.callgraph             --------------------------
	.section	.nv.callgraph,"",@"SHT_CUDA_CALLGRAPH"
	.align	4
	.sectionentsize	8
	.align		4
        /*0000*/ 	.word	0x00000000
	.align		4
        /*0004*/ 	.word	0xffffffff
	.align		4
        /*0008*/ 	.word	0x00000000
	.align		4
        /*000c*/ 	.word	0xfffffffe
	.align		4
        /*0010*/ 	.word	0x00000000
	.align		4
        /*0014*/ 	.word	0xfffffffd
	.align		4
        /*0018*/ 	.word	0x00000000
	.align		4
        /*001c*/ 	.word	0xfffffffc


//--------------------- .text._Z10computeSumPfii  --------------------------
	.section	.text._Z10computeSumPfii,"ax",@progbits
	.align	128
        .global         _Z10computeSumPfii
        .type           _Z10computeSumPfii,@function
        .size           _Z10computeSumPfii,(.L_x_1 - _Z10computeSumPfii)
        .other          _Z10computeSumPfii,@"STO_CUDA_ENTRY STV_DEFAULT"
_Z10computeSumPfii:
.text._Z10computeSumPfii:
[----:B------:R-:W-:Y:S01]  /*0000*/  LDC R1, c[0x0][0x37c] ;  /* 0x0000df00ff017b82 */ /* 0x000fe20000000800 */
[----:B------:R-:W0:Y:S07]  /*0010*/  S2R R5, SR_TID.X ;  /* 0x0000000000057919 */ /* 0x000e2e0000002100 */
[----:B------:R-:W0:Y:S02]  /*0020*/  LDC.64 R6, c[0x0][0x388] ;  /* 0x0000e200ff067b82 */ /* 0x000e240000000a00 */
[----:B0-----:R-:W-:-:S04]  /*0030*/  IADD3 R0, PT, PT, R5, R6, RZ ;  /* 0x0000000605007210 */ /* 0x001fc80007ffe0ff */
[----:B------:R-:W-:-:S13]  /*0040*/  ISETP.GE.AND P0, PT, R0, R7, PT ;  /* 0x000000070000720c */ /* 0x000fda0003f06270 */
[----:B------:R-:W-:Y:S05]  /*0050*/  @P0 EXIT ;  /* 0x000000000000094d */ /* 0x000fea0003800000 */
[----:B------:R-:W0:Y:S01]  /*0060*/  LDC.64 R2, c[0x0][0x380] ;  /* 0x0000e000ff027b82 */ /* 0x000e220000000a00 */
[----:B------:R-:W1:Y:S01]  /*0070*/  LDCU.64 UR4, c[0x0][0x358] ;  /* 0x00006b00ff0477ac */ /* 0x000e620008000a00 */
[----:B0-----:R-:W-:-:S05]  /*0080*/  IMAD.WIDE.U32 R2, R5, 0x4, R2 ;  /* 0x0000000405027825 */ /* 0x001fca00078e0002 */
[----:B-1----:R-:W2:Y:S01]  /*0090*/  LDG.E R0, desc[UR4][R2.64] ;  /* 0x0000000402007981 */ /* 0x002ea2000c1e1900 */
[----:B------:R-:W-:-:S06]  /*00a0*/  IMAD.WIDE R4, R6, 0x4, R2 ;  /* 0x0000000406047825 */ /* 0x000fcc00078e0202 */
[----:B------:R-:W2:Y:S02]  /*00b0*/  LDG.E R5, desc[UR4][R4.64] ;  /* 0x0000000404057981 */ /* 0x000ea4000c1e1900 */
[----:B--2---:R-:W-:-:S05]  /*00c0*/  FADD R7, R0, R5 ;  /* 0x0000000500077221 */ /* 0x004fca0000000000 */
[----:B------:R-:W-:Y:S01]  /*00d0*/  STG.E desc[UR4][R2.64], R7 ;  /* 0x0000000702007986 */ /* 0x000fe2000c101904 */
[----:B------:R-:W-:Y:S05]  /*00e0*/  EXIT ;  /* 0x000000000000794d */ /* 0x000fea0003800000 */
.L_x_0:
[----:B------:R-:W-:-:S00]  /*00f0*/  BRA `(.L_x_0) ;  /* 0xfffffffc00fc7947 */ /* 0x000fc0000383ffff */
[----:B------:R-:W-:-:S00]  /*0100*/  NOP ;  /* 0x0000000000007918 */ /* 0x000fc00000000000 */
[----:B------:R-:W-:-:S00]  /*0110*/  NOP ;  /* 0x0000000000007918 */ /* 0x000fc00000000000 */
[----:B------:R-:W-:-:S00]  /*0120*/  NOP ;  /* 0x0000000000007918 */ /* 0x000fc00000000000 */
[----:B------:R-:W-:-:S00]  /*0130*/  NOP ;  /* 0x0000000000007918 */ /* 0x000fc00000000000 */
[----:B------:R-:W-:-:S00]  /*0140*/  NOP ;  /* 0x0000000000007918 */ /* 0x000fc00000000000 */
[----:B------:R-:W-:-:S00]  /*0150*/  NOP ;  /* 0x0000000000007918 */ /* 0x000fc00000000000 */
[----:B------:R-:W-:-:S00]  /*0160*/  NOP ;  /* 0x0000000000007918 */ /* 0x000fc00000000000 */
[----:B------:R-:W-:-:S00]  /*0170*/  NOP ;  /* 0x0000000000007918 */ /* 0x000fc00000000000 */
.L_x_1:


//--------------------- .nv.shared.reserved.0     --------------------------
	.section	.nv.shared.reserved.0,"aw",@nobits
	.weak		__nv_reservedSMEM_offset_0_alias
	.size		__nv_reservedSMEM_offset_0_alias, 0, 64
	.other		__nv_reservedSMEM_offset_0_alias,@"STO_CUDA_RESERVED_SHARED STV_DEFAULT"
__nv_reservedSMEM_offset_0_alias:
	.zero		0
	.zero		64


//--------------------- .nv.constant0._Z10computeSumPfii --------------------------
	.section	.nv.constant0._Z10computeSumPfii,"a",@progbits
	.sectionflags	@""
	.align	4
.nv.constant0._Z10computeSumPfii:
	.zero		912


//--------------------- SYMBOLS --------------------------

	.type		.nv.reservedSmem.offset0,@object
	.size		.nv.reservedSmem.offset0,0x4
